//
// Generated by NVIDIA NVVM Compiler
//
// Compiler Build ID: CL-36424714
// Cuda compilation tools, release 13.0, V13.0.88
// Based on NVVM 20.0.0
//

.version 9.0
.target sm_100
.address_size 64

	// .globl	_Z14LuTccNonSparsePaS_Pi
.extern .func  (.param .b32 func_retval0) vprintf
(
	.param .b64 vprintf_param_0,
	.param .b64 vprintf_param_1
)
;
.global .align 1 .b8 $str[26] = {66, 108, 111, 99, 107, 32, 115, 105, 122, 101, 58, 32, 37, 100, 32, 120, 32, 37, 100, 32, 120, 32, 37, 100, 10};
.global .align 1 .b8 $str$1[25] = {71, 114, 105, 100, 32, 115, 105, 122, 101, 58, 32, 37, 100, 32, 120, 32, 37, 100, 32, 120, 32, 37, 100, 10};
.global .align 1 .b8 $str$2[23] = {72, 101, 108, 108, 111, 32, 102, 114, 111, 109, 32, 116, 104, 114, 101, 97, 100, 32, 37, 100, 33, 10};

.visible .entry _Z14LuTccNonSparsePaS_Pi(
	.param .u64 .ptr .align 1 _Z14LuTccNonSparsePaS_Pi_param_0,
	.param .u64 .ptr .align 1 _Z14LuTccNonSparsePaS_Pi_param_1,
	.param .u64 .ptr .align 1 _Z14LuTccNonSparsePaS_Pi_param_2
)
{
	.reg .b32 	%r<135>;
	.reg .b64 	%rd<15>;

	ld.param.u64 	%rd1, [_Z14LuTccNonSparsePaS_Pi_param_0];
	ld.param.u64 	%rd2, [_Z14LuTccNonSparsePaS_Pi_param_1];
	ld.param.u64 	%rd3, [_Z14LuTccNonSparsePaS_Pi_param_2];
	cvta.to.global.u64 	%rd4, %rd2;
	cvta.to.global.u64 	%rd5, %rd1;
	mov.u32 	%r1, %tid.x;
	mov.u32 	%r2, %ctaid.y;
	mov.u32 	%r3, %ntid.y;
	mov.u32 	%r4, %tid.y;
	mad.lo.s32 	%r5, %r2, %r3, %r4;
	mov.u32 	%r6, %ctaid.x;
	shl.b32 	%r7, %r6, 10;
	shl.b32 	%r8, %r6, 11;
	shl.b32 	%r9, %r1, 5;
	add.s32 	%r10, %r7, %r9;
	cvt.s64.s32 	%rd6, %r10;
	cvt.s64.s32 	%rd7, %r8;
	cvt.u64.u32 	%rd8, %r5;
	add.s64 	%rd9, %rd8, %rd7;
	add.s64 	%rd10, %rd5, %rd6;
	add.s64 	%rd11, %rd4, %rd9;
	ld.global.u8 	%r11, [%rd11+192];
	ld.global.u8 	%r12, [%rd11+128];
	prmt.b32 	%r13, %r12, %r11, 0x3340U;
	ld.global.u8 	%r14, [%rd11+64];
	ld.global.u8 	%r15, [%rd11];
	prmt.b32 	%r16, %r15, %r14, 0x3340U;
	prmt.b32 	%r17, %r16, %r13, 0x5410U;
	ld.global.u8 	%r18, [%rd10+3];
	ld.global.u8 	%r19, [%rd10+2];
	prmt.b32 	%r20, %r19, %r18, 0x3340U;
	ld.global.u8 	%r21, [%rd10+1];
	ld.global.u8 	%r22, [%rd10];
	prmt.b32 	%r23, %r22, %r21, 0x3340U;
	prmt.b32 	%r24, %r23, %r20, 0x5410U;
	mov.b32 	%r25, 0;
	dp4a.s32.s32 	%r26, %r17, %r24, %r25;
	ld.global.u8 	%r27, [%rd11+448];
	ld.global.u8 	%r28, [%rd11+384];
	prmt.b32 	%r29, %r28, %r27, 0x3340U;
	ld.global.u8 	%r30, [%rd11+320];
	ld.global.u8 	%r31, [%rd11+256];
	prmt.b32 	%r32, %r31, %r30, 0x3340U;
	prmt.b32 	%r33, %r32, %r29, 0x5410U;
	ld.global.u8 	%r34, [%rd10+7];
	ld.global.u8 	%r35, [%rd10+6];
	prmt.b32 	%r36, %r35, %r34, 0x3340U;
	ld.global.u8 	%r37, [%rd10+5];
	ld.global.u8 	%r38, [%rd10+4];
	prmt.b32 	%r39, %r38, %r37, 0x3340U;
	prmt.b32 	%r40, %r39, %r36, 0x5410U;
	dp4a.s32.s32 	%r41, %r33, %r40, %r26;
	ld.global.u8 	%r42, [%rd11+704];
	ld.global.u8 	%r43, [%rd11+640];
	prmt.b32 	%r44, %r43, %r42, 0x3340U;
	ld.global.u8 	%r45, [%rd11+576];
	ld.global.u8 	%r46, [%rd11+512];
	prmt.b32 	%r47, %r46, %r45, 0x3340U;
	prmt.b32 	%r48, %r47, %r44, 0x5410U;
	ld.global.u8 	%r49, [%rd10+11];
	ld.global.u8 	%r50, [%rd10+10];
	prmt.b32 	%r51, %r50, %r49, 0x3340U;
	ld.global.u8 	%r52, [%rd10+9];
	ld.global.u8 	%r53, [%rd10+8];
	prmt.b32 	%r54, %r53, %r52, 0x3340U;
	prmt.b32 	%r55, %r54, %r51, 0x5410U;
	dp4a.s32.s32 	%r56, %r48, %r55, %r41;
	ld.global.u8 	%r57, [%rd11+960];
	ld.global.u8 	%r58, [%rd11+896];
	prmt.b32 	%r59, %r58, %r57, 0x3340U;
	ld.global.u8 	%r60, [%rd11+832];
	ld.global.u8 	%r61, [%rd11+768];
	prmt.b32 	%r62, %r61, %r60, 0x3340U;
	prmt.b32 	%r63, %r62, %r59, 0x5410U;
	ld.global.u8 	%r64, [%rd10+15];
	ld.global.u8 	%r65, [%rd10+14];
	prmt.b32 	%r66, %r65, %r64, 0x3340U;
	ld.global.u8 	%r67, [%rd10+13];
	ld.global.u8 	%r68, [%rd10+12];
	prmt.b32 	%r69, %r68, %r67, 0x3340U;
	prmt.b32 	%r70, %r69, %r66, 0x5410U;
	dp4a.s32.s32 	%r71, %r63, %r70, %r56;
	ld.global.u8 	%r72, [%rd11+1216];
	ld.global.u8 	%r73, [%rd11+1152];
	prmt.b32 	%r74, %r73, %r72, 0x3340U;
	ld.global.u8 	%r75, [%rd11+1088];
	ld.global.u8 	%r76, [%rd11+1024];
	prmt.b32 	%r77, %r76, %r75, 0x3340U;
	prmt.b32 	%r78, %r77, %r74, 0x5410U;
	ld.global.u8 	%r79, [%rd10+19];
	ld.global.u8 	%r80, [%rd10+18];
	prmt.b32 	%r81, %r80, %r79, 0x3340U;
	ld.global.u8 	%r82, [%rd10+17];
	ld.global.u8 	%r83, [%rd10+16];
	prmt.b32 	%r84, %r83, %r82, 0x3340U;
	prmt.b32 	%r85, %r84, %r81, 0x5410U;
	dp4a.s32.s32 	%r86, %r78, %r85, %r71;
	ld.global.u8 	%r87, [%rd11+1472];
	ld.global.u8 	%r88, [%rd11+1408];
	prmt.b32 	%r89, %r88, %r87, 0x3340U;
	ld.global.u8 	%r90, [%rd11+1344];
	ld.global.u8 	%r91, [%rd11+1280];
	prmt.b32 	%r92, %r91, %r90, 0x3340U;
	prmt.b32 	%r93, %r92, %r89, 0x5410U;
	ld.global.u8 	%r94, [%rd10+23];
	ld.global.u8 	%r95, [%rd10+22];
	prmt.b32 	%r96, %r95, %r94, 0x3340U;
	ld.global.u8 	%r97, [%rd10+21];
	ld.global.u8 	%r98, [%rd10+20];
	prmt.b32 	%r99, %r98, %r97, 0x3340U;
	prmt.b32 	%r100, %r99, %r96, 0x5410U;
	dp4a.s32.s32 	%r101, %r93, %r100, %r86;
	ld.global.u8 	%r102, [%rd11+1728];
	ld.global.u8 	%r103, [%rd11+1664];
	prmt.b32 	%r104, %r103, %r102, 0x3340U;
	ld.global.u8 	%r105, [%rd11+1600];
	ld.global.u8 	%r106, [%rd11+1536];
	prmt.b32 	%r107, %r106, %r105, 0x3340U;
	prmt.b32 	%r108, %r107, %r104, 0x5410U;
	ld.global.u8 	%r109, [%rd10+27];
	ld.global.u8 	%r110, [%rd10+26];
	prmt.b32 	%r111, %r110, %r109, 0x3340U;
	ld.global.u8 	%r112, [%rd10+25];
	ld.global.u8 	%r113, [%rd10+24];
	prmt.b32 	%r114, %r113, %r112, 0x3340U;
	prmt.b32 	%r115, %r114, %r111, 0x5410U;
	dp4a.s32.s32 	%r116, %r108, %r115, %r101;
	ld.global.u8 	%r117, [%rd11+1984];
	ld.global.u8 	%r118, [%rd11+1920];
	prmt.b32 	%r119, %r118, %r117, 0x3340U;
	ld.global.u8 	%r120, [%rd11+1856];
	ld.global.u8 	%r121, [%rd11+1792];
	prmt.b32 	%r122, %r121, %r120, 0x3340U;
	prmt.b32 	%r123, %r122, %r119, 0x5410U;
	ld.global.u8 	%r124, [%rd10+31];
	ld.global.u8 	%r125, [%rd10+30];
	prmt.b32 	%r126, %r125, %r124, 0x3340U;
	ld.global.u8 	%r127, [%rd10+29];
	ld.global.u8 	%r128, [%rd10+28];
	prmt.b32 	%r129, %r128, %r127, 0x3340U;
	prmt.b32 	%r130, %r129, %r126, 0x5410U;
	dp4a.s32.s32 	%r131, %r123, %r130, %r116;
	cvta.to.global.u64 	%rd12, %rd3;
	shl.b32 	%r132, %r1, 6;
	add.s32 	%r133, %r8, %r132;
	add.s32 	%r134, %r133, %r5;
	mul.wide.s32 	%rd13, %r134, 4;
	add.s64 	%rd14, %rd12, %rd13;
	st.global.u32 	[%rd14], %r131;
	ret;

}
	// .globl	_Z13kernelExamplev
.visible .entry _Z13kernelExamplev()
{
	.local .align 8 .b8 	__local_depot1[16];
	.reg .b64 	%SP;
	.reg .b64 	%SPL;
	.reg .pred 	%p<2>;
	.reg .b32 	%r<18>;
	.reg .b64 	%rd<7>;

	mov.u64 	%SPL, __local_depot1;
	cvta.local.u64 	%SP, %SPL;
	mov.u32 	%r1, %tid.x;
	mov.u32 	%r2, %tid.y;
	or.b32  	%r3, %r1, %r2;
	mov.u32 	%r4, %ctaid.x;
	or.b32  	%r5, %r3, %r4;
	mov.u32 	%r6, %ctaid.y;
	or.b32  	%r7, %r5, %r6;
	setp.ne.s32 	%p1, %r7, 0;
	@%p1 bra 	$L__BB1_2;
	add.u64 	%rd1, %SP, 0;
	add.u64 	%rd2, %SPL, 0;
	mov.u32 	%r8, %ntid.x;
	mov.u32 	%r9, %ntid.y;
	mov.u32 	%r10, %ntid.z;
	st.local.v2.u32 	[%rd2], {%r8, %r9};
	st.local.u32 	[%rd2+8], %r10;
	mov.u64 	%rd3, $str;
	cvta.global.u64 	%rd4, %rd3;
	{ // callseq 0, 0
	.param .b64 param0;
	st.param.b64 	[param0], %rd4;
	.param .b64 param1;
	st.param.b64 	[param1], %rd1;
	.param .b32 retval0;
	call.uni (retval0), 
	vprintf, 
	(
	param0, 
	param1
	);
	ld.param.b32 	%r11, [retval0];
	} // callseq 0
	mov.u32 	%r13, %nctaid.x;
	mov.u32 	%r14, %nctaid.y;
	mov.u32 	%r15, %nctaid.z;
	st.local.v2.u32 	[%rd2], {%r13, %r14};
	st.local.u32 	[%rd2+8], %r15;
	mov.u64 	%rd5, $str$1;
	cvta.global.u64 	%rd6, %rd5;
	{ // callseq 1, 0
	.param .b64 param0;
	st.param.b64 	[param0], %rd6;
	.param .b64 param1;
	st.param.b64 	[param1], %rd1;
	.param .b32 retval0;
	call.uni (retval0), 
	vprintf, 
	(
	param0, 
	param1
	);
	ld.param.b32 	%r16, [retval0];
	} // callseq 1
$L__BB1_2:
	ret;

}
	// .globl	_Z12print_kernelv
.visible .entry _Z12print_kernelv()
{
	.local .align 8 .b8 	__local_depot2[8];
	.reg .b64 	%SP;
	.reg .b64 	%SPL;
	.reg .b32 	%r<7>;
	.reg .b64 	%rd<5>;

	mov.u64 	%SPL, __local_depot2;
	cvta.local.u64 	%SP, %SPL;
	add.u64 	%rd1, %SP, 0;
	add.u64 	%rd2, %SPL, 0;
	mov.u32 	%r1, %ctaid.x;
	mov.u32 	%r2, %ntid.x;
	mov.u32 	%r3, %tid.x;
	mad.lo.s32 	%r4, %r1, %r2, %r3;
	st.local.u32 	[%rd2], %r4;
	mov.u64 	%rd3, $str$2;
	cvta.global.u64 	%rd4, %rd3;
	{ // callseq 2, 0
	.param .b64 param0;
	st.param.b64 	[param0], %rd4;
	.param .b64 param1;
	st.param.b64 	[param1], %rd1;
	.param .b32 retval0;
	call.uni (retval0), 
	vprintf, 
	(
	param0, 
	param1
	);
	ld.param.b32 	%r5, [retval0];
	} // callseq 2
	ret;

}


// ===== COMPILED SASS (sm_100) =====

	.target	sm_100

	.elftype	@"ET_EXEC"


//--------------------- .note.nv.tkinfo           --------------------------
	.section	.note.nv.tkinfo,"",@"SHT_NOTE"
	.sectionflags	@"SHF_NOTE_NV_TKINFO"
	.tkinfo
        /*0018*/ 	.word	0x00000002
        /*0030*/ 	.string	""
        /*0030*/ 	.string	"ptxas"
        /*0030*/ 	.string	"Cuda compilation tools, release 13.0, V13.0.88"
        /*0030*/ 	.string	"Build cuda_13.0.r13.0/compiler.36424714_0"
        /*0030*/ 	.string	"-arch sm_100 -m 64 "



//--------------------- .note.nv.cuinfo           --------------------------
	.section	.note.nv.cuinfo,"",@"SHT_NOTE"
	.sectionflags	@"SHF_NOTE_NV_CUINFO"
        /*0018*/ 	.short	0x0002
        /*001a*/ 	.short	0x0064
        /*001c*/ 	.short	0x0082
	.zero		2


//--------------------- .nv.info                  --------------------------
	.section	.nv.info,"",@"SHT_CUDA_INFO"
	.align	4


	//----- nvinfo : EIATTR_REGCOUNT
	.align		4
        /*0000*/ 	.byte	0x04, 0x2f
        /*0002*/ 	.short	(.L_4 - .L_3)
	.align		4
.L_3:
        /*0004*/ 	.word	index@(_Z14LuTccNonSparsePaS_Pi)
        /*0008*/ 	.word	0x00000020


	//----- nvinfo : EIATTR_FRAME_SIZE
	.align		4
.L_4:
        /*000c*/ 	.byte	0x04, 0x11
        /*000e*/ 	.short	(.L_6 - .L_5)
	.align		4
.L_5:
        /*0010*/ 	.word	index@(_Z14LuTccNonSparsePaS_Pi)
        /*0014*/ 	.word	0x00000000


	//----- nvinfo : EIATTR_REGCOUNT
	.align		4
.L_6:
        /*0018*/ 	.byte	0x04, 0x2f
        /*001a*/ 	.short	(.L_8 - .L_7)
	.align		4
.L_7:
        /*001c*/ 	.word	index@(_Z13kernelExamplev)
        /*0020*/ 	.word	0x00000018


	//----- nvinfo : EIATTR_FRAME_SIZE
	.align		4
.L_8:
        /*0024*/ 	.byte	0x04, 0x11
        /*0026*/ 	.short	(.L_10 - .L_9)
	.align		4
.L_9:
        /*0028*/ 	.word	index@(_Z13kernelExamplev)
        /*002c*/ 	.word	0x00000010


	//----- nvinfo : EIATTR_REGCOUNT
	.align		4
.L_10:
        /*0030*/ 	.byte	0x04, 0x2f
        /*0032*/ 	.short	(.L_12 - .L_11)
	.align		4
.L_11:
        /*0034*/ 	.word	index@(_Z12print_kernelv)
        /*0038*/ 	.word	0x00000018


	//----- nvinfo : EIATTR_FRAME_SIZE
	.align		4
.L_12:
        /*003c*/ 	.byte	0x04, 0x11
        /*003e*/ 	.short	(.L_14 - .L_13)
	.align		4
.L_13:
        /*0040*/ 	.word	index@(_Z12print_kernelv)
        /*0044*/ 	.word	0x00000008


	//----- nvinfo : EIATTR_MIN_STACK_SIZE
	.align		4
.L_14:
        /*0048*/ 	.byte	0x04, 0x12
        /*004a*/ 	.short	(.L_16 - .L_15)
	.align		4
.L_15:
        /*004c*/ 	.word	index@(_Z12print_kernelv)
        /*0050*/ 	.word	0x00000008


	//----- nvinfo : EIATTR_MIN_STACK_SIZE
	.align		4
.L_16:
        /*0054*/ 	.byte	0x04, 0x12
        /*0056*/ 	.short	(.L_18 - .L_17)
	.align		4
.L_17:
        /*0058*/ 	.word	index@(_Z13kernelExamplev)
        /*005c*/ 	.word	0x00000010


	//----- nvinfo : EIATTR_MIN_STACK_SIZE
	.align		4
.L_18:
        /*0060*/ 	.byte	0x04, 0x12
        /*0062*/ 	.short	(.L_20 - .L_19)
	.align		4
.L_19:
        /*0064*/ 	.word	index@(_Z14LuTccNonSparsePaS_Pi)
        /*0068*/ 	.word	0x00000000
.L_20:


//--------------------- .nv.compat                --------------------------
	.section	.nv.compat,"",@"SHT_CUDA_COMPAT_INFO"
	.align	4
        /*0000*/ 	.byte	0x02, 0x09, 0x00, 0x00, 0x02, 0x02, 0x01, 0x00, 0x02, 0x05, 0x05, 0x00, 0x03, 0x07, 0x01, 0x01
        /*0010*/ 	.byte	0x02, 0x03, 0x00, 0x00, 0x02, 0x06, 0x01, 0x00, 0x04, 0x0b, 0x08, 0x00, 0x09, 0x00, 0x00, 0x00
        /*0020*/ 	.byte	0x00, 0x00, 0x00, 0x00


//--------------------- .nv.info._Z12print_kernelv --------------------------
	.section	.nv.info._Z12print_kernelv,"",@"SHT_CUDA_INFO"
	.sectionflags	@""
	.align	4


	//----- nvinfo : EIATTR_CUDA_API_VERSION
	.align		4
        /*0000*/ 	.byte	0x04, 0x37
        /*0002*/ 	.short	(.L_22 - .L_21)
.L_21:
        /*0004*/ 	.word	0x00000082


	//----- nvinfo : EIATTR_SPARSE_MMA_MASK
	.align		4
.L_22:
        /*0008*/ 	.byte	0x03, 0x50
        /*000a*/ 	.short	0x0000


	//----- nvinfo : EIATTR_MAXREG_COUNT
	.align		4
        /*000c*/ 	.byte	0x03, 0x1b
        /*000e*/ 	.short	0x00ff


	//----- nvinfo : EIATTR_EXTERNS
	.align		4
        /*0010*/ 	.byte	0x04, 0x0f
        /*0012*/ 	.short	(.L_24 - .L_23)


	//   ....[0]....
	.align		4
.L_23:
        /*0014*/ 	.word	index@(vprintf)


	//----- nvinfo : EIATTR_MERCURY_ISA_VERSION
	.align		4
.L_24:
        /*0018*/ 	.byte	0x03, 0x5f
        /*001a*/ 	.short	0x0101


	//----- nvinfo : EIATTR_VRC_CTA_INIT_COUNT
	.align		4
        /*001c*/ 	.byte	0x02, 0x4a
	.zero		1
	.zero		1


	//----- nvinfo : EIATTR_SYSCALL_OFFSETS
	.align		4
        /*0020*/ 	.byte	0x04, 0x46
        /*0022*/ 	.short	(.L_26 - .L_25)


	//   ....[0]....
.L_25:
        /*0024*/ 	.word	0x00000110


	//----- nvinfo : EIATTR_EXIT_INSTR_OFFSETS
	.align		4
.L_26:
        /*0028*/ 	.byte	0x04, 0x1c
        /*002a*/ 	.short	(.L_28 - .L_27)


	//   ....[0]....
.L_27:
        /*002c*/ 	.word	0x00000120


	//----- nvinfo : EIATTR_SW_WAR
	.align		4
.L_28:
        /*0030*/ 	.byte	0x04, 0x36
        /*0032*/ 	.short	(.L_30 - .L_29)
.L_29:
        /*0034*/ 	.word	0x00000008
.L_30:


//--------------------- .nv.info._Z13kernelExamplev --------------------------
	.section	.nv.info._Z13kernelExamplev,"",@"SHT_CUDA_INFO"
	.sectionflags	@""
	.align	4


	//----- nvinfo : EIATTR_CUDA_API_VERSION
	.align		4
        /*0000*/ 	.byte	0x04, 0x37
        /*0002*/ 	.short	(.L_32 - .L_31)
.L_31:
        /*0004*/ 	.word	0x00000082


	//----- nvinfo : EIATTR_SPARSE_MMA_MASK
	.align		4
.L_32:
        /*0008*/ 	.byte	0x03, 0x50
        /*000a*/ 	.short	0x0000


	//----- nvinfo : EIATTR_MAXREG_COUNT
	.align		4
        /*000c*/ 	.byte	0x03, 0x1b
        /*000e*/ 	.short	0x00ff


	//----- nvinfo : EIATTR_EXTERNS
	.align		4
        /*0010*/ 	.byte	0x04, 0x0f
        /*0012*/ 	.short	(.L_34 - .L_33)


	//   ....[0]....
	.align		4
.L_33:
        /*0014*/ 	.word	index@(vprintf)


	//----- nvinfo : EIATTR_MERCURY_ISA_VERSION
	.align		4
.L_34:
        /*0018*/ 	.byte	0x03, 0x5f
        /*001a*/ 	.short	0x0101


	//----- nvinfo : EIATTR_VRC_CTA_INIT_COUNT
	.align		4
        /*001c*/ 	.byte	0x02, 0x4a
	.zero		1
	.zero		1


	//----- nvinfo : EIATTR_SYSCALL_OFFSETS
	.align		4
        /*0020*/ 	.byte	0x04, 0x46
        /*0022*/ 	.short	(.L_36 - .L_35)


	//   ....[0]....
.L_35:
        /*0024*/ 	.word	0x000001a0


	//   ....[1]....
        /*0028*/ 	.word	0x00000270


	//----- nvinfo : EIATTR_EXIT_INSTR_OFFSETS
	.align		4
.L_36:
        /*002c*/ 	.byte	0x04, 0x1c
        /*002e*/ 	.short	(.L_38 - .L_37)


	//   ....[0]....
.L_37:
        /*0030*/ 	.word	0x000000c0


	//   ....[1]....
        /*0034*/ 	.word	0x00000280


	//----- nvinfo : EIATTR_CRS_STACK_SIZE
	.align		4
.L_38:
        /*0038*/ 	.byte	0x04, 0x1e
        /*003a*/ 	.short	(.L_40 - .L_39)
.L_39:
        /*003c*/ 	.word	0x00000000


	//----- nvinfo : EIATTR_SW_WAR
	.align		4
.L_40:
        /*0040*/ 	.byte	0x04, 0x36
        /*0042*/ 	.short	(.L_42 - .L_41)
.L_41:
        /*0044*/ 	.word	0x00000008
.L_42:


//--------------------- .nv.info._Z14LuTccNonSparsePaS_Pi --------------------------
	.section	.nv.info._Z14LuTccNonSparsePaS_Pi,"",@"SHT_CUDA_INFO"
	.sectionflags	@""
	.align	4


	//----- nvinfo : EIATTR_CUDA_API_VERSION
	.align		4
        /*0000*/ 	.byte	0x04, 0x37
        /*0002*/ 	.short	(.L_44 - .L_43)
.L_43:
        /*0004*/ 	.word	0x00000082


	//----- nvinfo : EIATTR_KPARAM_INFO
	.align		4
.L_44:
        /*0008*/ 	.byte	0x04, 0x17
        /*000a*/ 	.short	(.L_46 - .L_45)
.L_45:
        /*000c*/ 	.word	0x00000000
        /*0010*/ 	.short	0x0002
        /*0012*/ 	.short	0x0010
        /*0014*/ 	.byte	0x00, 0xf5, 0x21, 0x00


	//----- nvinfo : EIATTR_KPARAM_INFO
	.align		4
.L_46:
        /*0018*/ 	.byte	0x04, 0x17
        /*001a*/ 	.short	(.L_48 - .L_47)
.L_47:
        /*001c*/ 	.word	0x00000000
        /*0020*/ 	.short	0x0001
        /*0022*/ 	.short	0x0008
        /*0024*/ 	.byte	0x00, 0xf5, 0x21, 0x00


	//----- nvinfo : EIATTR_KPARAM_INFO
	.align		4
.L_48:
        /*0028*/ 	.byte	0x04, 0x17
        /*002a*/ 	.short	(.L_50 - .L_49)
.L_49:
        /*002c*/ 	.word	0x00000000
        /*0030*/ 	.short	0x0000
        /*0032*/ 	.short	0x0000
        /*0034*/ 	.byte	0x00, 0xf5, 0x21, 0x00


	//----- nvinfo : EIATTR_SPARSE_MMA_MASK
	.align		4
.L_50:
        /*0038*/ 	.byte	0x03, 0x50
        /*003a*/ 	.short	0x0000


	//----- nvinfo : EIATTR_MAXREG_COUNT
	.align		4
        /*003c*/ 	.byte	0x03, 0x1b
        /*003e*/ 	.short	0x00ff


	//----- nvinfo : EIATTR_MERCURY_ISA_VERSION
	.align		4
        /*0040*/ 	.byte	0x03, 0x5f
        /*0042*/ 	.short	0x0101


	//----- nvinfo : EIATTR_VRC_CTA_INIT_COUNT
	.align		4
        /*0044*/ 	.byte	0x02, 0x4a
	.zero		1
	.zero		1


	//----- nvinfo : EIATTR_EXIT_INSTR_OFFSETS
	.align		4
        /*0048*/ 	.byte	0x04, 0x1c
        /*004a*/ 	.short	(.L_52 - .L_51)


	//   ....[0]....
.L_51:
        /*004c*/ 	.word	0x000008e0


	//----- nvinfo : EIATTR_CBANK_PARAM_SIZE
	.align		4
.L_52:
        /*0050*/ 	.byte	0x03, 0x19
        /*0052*/ 	.short	0x0018


	//----- nvinfo : EIATTR_PARAM_CBANK
	.align		4
        /*0054*/ 	.byte	0x04, 0x0a
        /*0056*/ 	.short	(.L_54 - .L_53)
	.align		4
.L_53:
        /*0058*/ 	.word	index@(.nv.constant0._Z14LuTccNonSparsePaS_Pi)
        /*005c*/ 	.short	0x0380
        /*005e*/ 	.short	0x0018


	//----- nvinfo : EIATTR_SW_WAR
	.align		4
.L_54:
        /*0060*/ 	.byte	0x04, 0x36
        /*0062*/ 	.short	(.L_56 - .L_55)
.L_55:
        /*0064*/ 	.word	0x00000008
.L_56:


//--------------------- .nv.callgraph             --------------------------
	.section	.nv.callgraph,"",@"SHT_CUDA_CALLGRAPH"
	.align	4
	.sectionentsize	8
	.align		4
        /*0000*/ 	.word	0x00000000
	.align		4
        /*0004*/ 	.word	0xffffffff
	.align		4
        /*0008*/ 	.word	index@(_Z12print_kernelv)
	.align		4
        /*000c*/ 	.word	index@(vprintf)
	.align		4
        /*0010*/ 	.word	index@(_Z13kernelExamplev)
	.align		4
        /*0014*/ 	.word	index@(vprintf)
	.align		4
        /*0018*/ 	.word	0x00000000
	.align		4
        /*001c*/ 	.word	0xfffffffe
	.align		4
        /*0020*/ 	.word	0x00000000
	.align		4
        /*0024*/ 	.word	0xfffffffd
	.align		4
        /*0028*/ 	.word	0x00000000
	.align		4
        /*002c*/ 	.word	0xfffffffc


//--------------------- .nv.constant4             --------------------------
	.section	.nv.constant4,"a",@progbits
	.align	8
	.align		8
.nv.constant4:
        /*0000*/ 	.dword	vprintf
	.align		8
        /*0008*/ 	.dword	$str
	.align		8
        /*0010*/ 	.dword	$str$1
	.align		8
        /*0018*/ 	.dword	$str$2


//--------------------- .text._Z12print_kernelv   --------------------------
	.section	.text._Z12print_kernelv,"ax",@progbits
	.align	128
        .global         _Z12print_kernelv
        .type           _Z12print_kernelv,@function
        .size           _Z12print_kernelv,(.L_x_6 - _Z12print_kernelv)
        .other          _Z12print_kernelv,@"STO_CUDA_ENTRY STV_DEFAULT"
_Z12print_kernelv:
.text._Z12print_kernelv:
[----:B------:R-:W0:Y:S01]  /*0000*/  LDC R1, c[0x0][0x37c] ;  /* 0x0000df00ff017b82 */ /* 0x000e220000000800 */
[----:B------:R-:W1:Y:S01]  /*0010*/  S2R R3, SR_TID.X ;  /* 0x0000000000037919 */ /* 0x000e620000002100 */
[----:B------:R-:W2:Y:S06]  /*0020*/  LDCU UR5, c[0x0][0x2fc] ;  /* 0x00005f80ff0577ac */ /* 0x000eac0008000800 */
[----:B------:R-:W1:Y:S01]  /*0030*/  S2UR UR6, SR_CTAID.X ;  /* 0x00000000000679c3 */ /* 0x000e620000002500 */
[----:B------:R-:W-:Y:S01]  /*0040*/  MOV R2, 0x0 ;  /* 0x0000000000027802 */ /* 0x000fe20000000f00 */
[----:B0-----:R-:W-:Y:S01]  /*0050*/  VIADD R1, R1, 0xfffffff8 ;  /* 0xfffffff801017836 */ /* 0x001fe20000000000 */
[----:B------:R-:W0:Y:S05]  /*0060*/  LDCU UR4, c[0x0][0x2f8] ;  /* 0x00005f00ff0477ac */ /* 0x000e2a0008000800 */
[----:B------:R-:W1:Y:S01]  /*0070*/  LDC R0, c[0x0][0x360] ;  /* 0x0000d800ff007b82 */ /* 0x000e620000000800 */
[----:B0-----:R-:W-:-:S05]  /*0080*/  IADD3 R6, P0, PT, R1, UR4, RZ ;  /* 0x0000000401067c10 */ /* 0x001fca000ff1e0ff */
[----:B--2---:R-:W-:Y:S02]  /*0090*/  IMAD.X R7, RZ, RZ, UR5, P0 ;  /* 0x00000005ff077e24 */ /* 0x004fe400080e06ff */
[----:B-1----:R-:W-:Y:S01]  /*00a0*/  IMAD R0, R0, UR6, R3 ;  /* 0x0000000600007c24 */ /* 0x002fe2000f8e0203 */
[----:B------:R-:W0:Y:S01]  /*00b0*/  LDCU.64 UR6, c[0x4][0x18] ;  /* 0x01000300ff0677ac */ /* 0x000e220008000a00 */
[----:B------:R-:W1:Y:S03]  /*00c0*/  LDC.64 R2, c[0x4][R2] ;  /* 0x0100000002027b82 */ /* 0x000e660000000a00 */
[----:B------:R2:W-:Y:S01]  /*00d0*/  STL [R1], R0 ;  /* 0x0000000001007387 */ /* 0x0005e20000100800 */
[----:B0-----:R-:W-:Y:S01]  /*00e0*/  IMAD.U32 R4, RZ, RZ, UR6 ;  /* 0x00000006ff047e24 */ /* 0x001fe2000f8e00ff */
[----:B--2---:R-:W-:-:S07]  /*00f0*/  MOV R5, UR7 ;  /* 0x0000000700057c02 */ /* 0x004fce0008000f00 */
[----:B------:R-:W-:-:S07]  /*0100*/  LEPC R20, `(.L_x_0) ;  /* 0x000000001014794e */ /* 0x000fce0000000000 */
[----:B-1----:R-:W-:Y:S05]  /*0110*/  CALL.ABS.NOINC R2 ;  /* 0x0000000002007343 */ /* 0x002fea0003c00000 */
.L_x_0:
[----:B------:R-:W-:Y:S05]  /*0120*/  EXIT ;  /* 0x000000000000794d */ /* 0x000fea0003800000 */
.L_x_1:
[----:B------:R-:W-:-:S00]  /*0130*/  BRA `(.L_x_1) ;  /* 0xfffffffc00fc7947 */ /* 0x000fc0000383ffff */
[----:B------:R-:W-:-:S00]  /*0140*/  NOP ;  /* 0x0000000000007918 */ /* 0x000fc00000000000 */
        /* <DEDUP_REMOVED lines=11> */
.L_x_6:


//--------------------- .text._Z13kernelExamplev  --------------------------
	.section	.text._Z13kernelExamplev,"ax",@progbits
	.align	128
        .global         _Z13kernelExamplev
        .type           _Z13kernelExamplev,@function
        .size           _Z13kernelExamplev,(.L_x_7 - _Z13kernelExamplev)
        .other          _Z13kernelExamplev,@"STO_CUDA_ENTRY STV_DEFAULT"
_Z13kernelExamplev:
.text._Z13kernelExamplev:
[----:B------:R-:W0:Y:S01]  /*0000*/  LDC R1, c[0x0][0x37c] ;  /* 0x0000df00ff017b82 */ /* 0x000e220000000800 */
[----:B------:R-:W1:Y:S07]  /*0010*/  S2R R0, SR_TID.X ;  /* 0x0000000000007919 */ /* 0x000e6e0000002100 */
[----:B------:R-:W1:Y:S01]  /*0020*/  S2UR UR6, SR_CTAID.X ;  /* 0x00000000000679c3 */ /* 0x000e620000002500 */
[----:B------:R-:W2:Y:S01]  /*0030*/  LDCU UR4, c[0x0][0x2f8] ;  /* 0x00005f00ff0477ac */ /* 0x000ea20008000800 */
[----:B0-----:R-:W-:Y:S01]  /*0040*/  VIADD R1, R1, 0xfffffff0 ;  /* 0xfffffff001017836 */ /* 0x001fe20000000000 */
[----:B------:R-:W1:Y:S01]  /*0050*/  S2R R3, SR_TID.Y ;  /* 0x0000000000037919 */ /* 0x000e620000002200 */
[----:B------:R-:W0:Y:S04]  /*0060*/  LDCU UR5, c[0x0][0x2fc] ;  /* 0x00005f80ff0577ac */ /* 0x000e280008000800 */
[----:B------:R-:W3:Y:S01]  /*0070*/  S2UR UR7, SR_CTAID.Y ;  /* 0x00000000000779c3 */ /* 0x000ee20000002600 */
[----:B--2---:R-:W-:-:S05]  /*0080*/  IADD3 R16, P1, PT, R1, UR4, RZ ;  /* 0x0000000401107c10 */ /* 0x004fca000ff3e0ff */
[----:B0-----:R-:W-:Y:S01]  /*0090*/  IMAD.X R2, RZ, RZ, UR5, P1 ;  /* 0x00000005ff027e24 */ /* 0x001fe200088e06ff */
[----:B-1----:R-:W-:-:S04]  /*00a0*/  LOP3.LUT R0, R0, UR6, R3, 0xfe, !PT ;  /* 0x0000000600007c12 */ /* 0x002fc8000f8efe03 */
[----:B---3--:R-:W-:-:S13]  /*00b0*/  LOP3.LUT P0, RZ, R0, UR7, RZ, 0xfc, !PT ;  /* 0x0000000700ff7c12 */ /* 0x008fda000f80fcff */
[----:B------:R-:W-:Y:S05]  /*00c0*/  @P0 EXIT ;  /* 0x000000000000094d */ /* 0x000fea0003800000 */
[----:B------:R-:W0:Y:S01]  /*00d0*/  LDC R10, c[0x0][0x360] ;  /* 0x0000d800ff0a7b82 */ /* 0x000e220000000800 */
[----:B------:R-:W-:Y:S01]  /*00e0*/  MOV R17, 0x0 ;  /* 0x0000000000117802 */ /* 0x000fe20000000f00 */
[----:B------:R-:W1:Y:S01]  /*00f0*/  LDCU.64 UR4, c[0x4][0x8] ;  /* 0x01000100ff0477ac */ /* 0x000e620008000a00 */
[----:B------:R-:W-:Y:S02]  /*0100*/  IMAD.MOV.U32 R6, RZ, RZ, R16 ;  /* 0x000000ffff067224 */ /* 0x000fe400078e0010 */
[----:B------:R-:W-:-:S03]  /*0110*/  IMAD.MOV.U32 R7, RZ, RZ, R2 ;  /* 0x000000ffff077224 */ /* 0x000fc600078e0002 */
[----:B------:R-:W0:Y:S08]  /*0120*/  LDC R11, c[0x0][0x364] ;  /* 0x0000d900ff0b7b82 */ /* 0x000e300000000800 */
[----:B------:R-:W2:Y:S01]  /*0130*/  LDC R0, c[0x0][0x368] ;  /* 0x0000da00ff007b82 */ /* 0x000ea20000000800 */
[----:B-1----:R-:W-:Y:S01]  /*0140*/  IMAD.U32 R4, RZ, RZ, UR4 ;  /* 0x00000004ff047e24 */ /* 0x002fe2000f8e00ff */
[----:B------:R-:W-:-:S06]  /*0150*/  MOV R5, UR5 ;  /* 0x0000000500057c02 */ /* 0x000fcc0008000f00 */
[----:B------:R1:W3:Y:S01]  /*0160*/  LDC.64 R8, c[0x4][R17] ;  /* 0x0100000011087b82 */ /* 0x0002e20000000a00 */
[----:B0-----:R1:W-:Y:S04]  /*0170*/  STL.64 [R1], R10 ;  /* 0x0000000a01007387 */ /* 0x0013e80000100a00 */
[----:B--2---:R1:W-:Y:S02]  /*0180*/  STL [R1+0x8], R0 ;  /* 0x0000080001007387 */ /* 0x0043e40000100800 */
[----:B------:R-:W-:-:S07]  /*0190*/  LEPC R20, `(.L_x_2) ;  /* 0x000000001014794e */ /* 0x000fce0000000000 */
[----:B-1-3--:R-:W-:Y:S05]  /*01a0*/  CALL.ABS.NOINC R8 ;  /* 0x0000000008007343 */ /* 0x00afea0003c00000 */
.L_x_2:
[----:B------:R-:W0:Y:S01]  /*01b0*/  LDC R8, c[0x0][0x370] ;  /* 0x0000dc00ff087b82 */ /* 0x000e220000000800 */
[----:B------:R-:W1:Y:S01]  /*01c0*/  LDCU.64 UR4, c[0x4][0x10] ;  /* 0x01000200ff0477ac */ /* 0x000e620008000a00 */
[----:B------:R-:W-:Y:S01]  /*01d0*/  IMAD.MOV.U32 R6, RZ, RZ, R16 ;  /* 0x000000ffff067224 */ /* 0x000fe200078e0010 */
[----:B------:R-:W-:-:S05]  /*01e0*/  MOV R7, R2 ;  /* 0x0000000200077202 */ /* 0x000fca0000000f00 */
[----:B------:R-:W0:Y:S08]  /*01f0*/  LDC R9, c[0x0][0x374] ;  /* 0x0000dd00ff097b82 */ /* 0x000e300000000800 */
[----:B------:R-:W2:Y:S01]  /*0200*/  LDC R0, c[0x0][0x378] ;  /* 0x0000de00ff007b82 */ /* 0x000ea20000000800 */
[----:B-1----:R-:W-:Y:S01]  /*0210*/  MOV R4, UR4 ;  /* 0x0000000400047c02 */ /* 0x002fe20008000f00 */
[----:B------:R-:W-:-:S06]  /*0220*/  IMAD.U32 R5, RZ, RZ, UR5 ;  /* 0x00000005ff057e24 */ /* 0x000fcc000f8e00ff */
[----:B------:R1:W3:Y:S01]  /*0230*/  LDC.64 R10, c[0x4][R17] ;  /* 0x01000000110a7b82 */ /* 0x0002e20000000a00 */
[----:B0-----:R1:W-:Y:S04]  /*0240*/  STL.64 [R1], R8 ;  /* 0x0000000801007387 */ /* 0x0013e80000100a00 */
[----:B--2---:R1:W-:Y:S02]  /*0250*/  STL [R1+0x8], R0 ;  /* 0x0000080001007387 */ /* 0x0043e40000100800 */
[----:B------:R-:W-:-:S07]  /*0260*/  LEPC R20, `(.L_x_3) ;  /* 0x000000001014794e */ /* 0x000fce0000000000 */
[----:B-1-3--:R-:W-:Y:S05]  /*0270*/  CALL.ABS.NOINC R10 ;  /* 0x000000000a007343 */ /* 0x00afea0003c00000 */
.L_x_3:
[----:B------:R-:W-:Y:S05]  /*0280*/  EXIT ;  /* 0x000000000000794d */ /* 0x000fea0003800000 */
.L_x_4:
        /* <DEDUP_REMOVED lines=15> */
.L_x_7:


//--------------------- .text._Z14LuTccNonSparsePaS_Pi --------------------------
	.section	.text._Z14LuTccNonSparsePaS_Pi,"ax",@progbits
	.align	128
        .global         _Z14LuTccNonSparsePaS_Pi
        .type           _Z14LuTccNonSparsePaS_Pi,@function
        .size           _Z14LuTccNonSparsePaS_Pi,(.L_x_8 - _Z14LuTccNonSparsePaS_Pi)
        .other          _Z14LuTccNonSparsePaS_Pi,@"STO_CUDA_ENTRY STV_DEFAULT"
_Z14LuTccNonSparsePaS_Pi:
.text._Z14LuTccNonSparsePaS_Pi:
[----:B------:R-:W-:Y:S01]  /*0000*/  LDC R1, c[0x0][0x37c] ;  /* 0x0000df00ff017b82 */ /* 0x000fe20000000800 */
[----:B------:R-:W0:Y:S07]  /*0010*/  S2R R3, SR_TID.Y ;  /* 0x0000000000037919 */ /* 0x000e2e0000002200 */
[----:B------:R-:W0:Y:S01]  /*0020*/  S2UR UR6, SR_CTAID.Y ;  /* 0x00000000000679c3 */ /* 0x000e220000002600 */
[----:B------:R-:W1:Y:S01]  /*0030*/  LDCU.128 UR8, c[0x0][0x380] ;  /* 0x00007000ff0877ac */ /* 0x000e620008000c00 */
[----:B------:R-:W2:Y:S01]  /*0040*/  S2R R5, SR_CTAID.X ;  /* 0x0000000000057919 */ /* 0x000ea20000002500 */
[----:B------:R-:W3:Y:S01]  /*0050*/  LDCU.64 UR4, c[0x0][0x358] ;  /* 0x00006b00ff0477ac */ /* 0x000ee20008000a00 */
[----:B------:R-:W4:Y:S04]  /*0060*/  S2R R8, SR_TID.X ;  /* 0x0000000000087919 */ /* 0x000f280000002100 */
[----:B------:R-:W0:Y:S02]  /*0070*/  LDC R0, c[0x0][0x364] ;  /* 0x0000d900ff007b82 */ /* 0x000e240000000800 */
[----:B0-----:R-:W-:-:S02]  /*0080*/  IMAD R0, R0, UR6, R3 ;  /* 0x0000000600007c24 */ /* 0x001fc4000f8e0203 */
[C---:B--2---:R-:W-:Y:S02]  /*0090*/  IMAD.SHL.U32 R9, R5.reuse, 0x800, RZ ;  /* 0x0000080005097824 */ /* 0x044fe400078e00ff */
[----:B----4-:R-:W-:-:S03]  /*00a0*/  IMAD R3, R5, 0x20, R8 ;  /* 0x0000002005037824 */ /* 0x010fc600078e0208 */
[--C-:B-1----:R-:W-:Y:S02]  /*00b0*/  IADD3 R4, P0, P1, R0, UR10, R9.reuse ;  /* 0x0000000a00047c10 */ /* 0x102fe4000f91e009 */
[----:B------:R-:W-:Y:S01]  /*00c0*/  SHF.R.S32.HI R2, RZ, 0x1f, R9 ;  /* 0x0000001fff027819 */ /* 0x000fe20000011409 */
[----:B------:R-:W-:-:S03]  /*00d0*/  IMAD.SHL.U32 R3, R3, 0x20, RZ ;  /* 0x0000002003037824 */ /* 0x000fc600078e00ff */
[----:B------:R-:W-:Y:S02]  /*00e0*/  IADD3.X R5, PT, PT, RZ, UR11, R2, P0, P1 ;  /* 0x0000000bff057c10 */ /* 0x000fe400087e2402 */
[----:B------:R-:W-:-:S03]  /*00f0*/  IADD3 R2, P0, PT, R3, UR8, RZ ;  /* 0x0000000803027c10 */ /* 0x000fc6000ff1e0ff */
[----:B---3--:R-:W2:Y:S01]  /*0100*/  LDG.E.U8 R16, desc[UR4][R4.64+0x40] ;  /* 0x0000400404107981 */ /* 0x008ea2000c1e1100 */
[----:B------:R-:W-:-:S03]  /*0110*/  LEA.HI.X.SX32 R3, R3, UR9, 0x1, P0 ;  /* 0x0000000903037c11 */ /* 0x000fc600080f0eff */
[----:B------:R-:W2:Y:S04]  /*0120*/  LDG.E.U8 R19, desc[UR4][R4.64] ;  /* 0x0000000404137981 */ /* 0x000ea8000c1e1100 */
[----:B------:R-:W3:Y:S04]  /*0130*/  LDG.E.U8 R14, desc[UR4][R4.64+0xc0] ;  /* 0x0000c004040e7981 */ /* 0x000ee8000c1e1100 */
[----:B------:R-:W3:Y:S04]  /*0140*/  LDG.E.U8 R17, desc[UR4][R4.64+0x80] ;  /* 0x0000800404117981 */ /* 0x000ee8000c1e1100 */
[----:B------:R-:W4:Y:S04]  /*0150*/  LDG.E.U8 R25, desc[UR4][R2.64+0x3] ;  /* 0x0000030402197981 */ /* 0x000f28000c1e1100 */
[----:B------:R-:W4:Y:S04]  /*0160*/  LDG.E.U8 R18, desc[UR4][R2.64+0x2] ;  /* 0x0000020402127981 */ /* 0x000f28000c1e1100 */
[----:B------:R-:W5:Y:S04]  /*0170*/  LDG.E.U8 R20, desc[UR4][R2.64+0x1] ;  /* 0x0000010402147981 */ /* 0x000f68000c1e1100 */
        /* <DEDUP_REMOVED lines=11> */
[----:B------:R-:W5:Y:S01]  /*0230*/  LDG.E.U8 R27, desc[UR4][R4.64+0x480] ;  /* 0x00048004041b7981 */ /* 0x000f62000c1e1100 */
[----:B------:R-:W-:-:S03]  /*0240*/  IMAD R9, R8, 0x40, R9 ;  /* 0x0000004008097824 */ /* 0x000fc600078e0209 */
[----:B------:R-:W5:Y:S01]  /*0250*/  LDG.E.U8 R28, desc[UR4][R2.64+0x1f] ;  /* 0x00001f04021c7981 */ /* 0x000f62000c1e1100 */
[----:B--2---:R-:W-:-:S03]  /*0260*/  PRMT R19, R19, 0x3340, R16 ;  /* 0x0000334013137816 */ /* 0x004fc60000000010 */
[----:B------:R-:W2:Y:S01]  /*0270*/  LDG.E.U8 R16, desc[UR4][R4.64+0x2c0] ;  /* 0x0002c00404107981 */ /* 0x000ea2000c1e1100 */
[----:B---3--:R-:W-:-:S03]  /*0280*/  PRMT R14, R17, 0x3340, R14 ;  /* 0x00003340110e7816 */ /* 0x008fc6000000000e */
[----:B------:R-:W2:Y:S01]  /*0290*/  LDG.E.U8 R17, desc[UR4][R4.64+0x280] ;  /* 0x0002800404117981 */ /* 0x000ea2000c1e1100 */
[----:B------:R-:W-:-:S03]  /*02a0*/  PRMT R14, R19, 0x5410, R14 ;  /* 0x00005410130e7816 */ /* 0x000fc6000000000e */
[----:B------:R-:W3:Y:S01]  /*02b0*/  LDG.E.U8 R19, desc[UR4][R4.64+0x200] ;  /* 0x0002000404137981 */ /* 0x000ee2000c1e1100 */
[----:B----4-:R-:W-:-:S03]  /*02c0*/  PRMT R25, R18, 0x3340, R25 ;  /* 0x0000334012197816 */ /* 0x010fc60000000019 */
[----:B------:R-:W3:Y:S01]  /*02d0*/  LDG.E.U8 R18, desc[UR4][R4.64+0x240] ;  /* 0x0002400404127981 */ /* 0x000ee2000c1e1100 */
[----:B-----5:R-:W-:-:S03]  /*02e0*/  PRMT R26, R21, 0x3340, R20 ;  /* 0x00003340151a7816 */ /* 0x020fc60000000014 */
[----:B------:R-:W4:Y:S04]  /*02f0*/  LDG.E.U8 R20, desc[UR4][R2.64+0xb] ;  /* 0x00000b0402147981 */ /* 0x000f28000c1e1100 */
[----:B------:R-:W4:Y:S01]  /*0300*/  LDG.E.U8 R21, desc[UR4][R2.64+0xa] ;  /* 0x00000a0402157981 */ /* 0x000f22000c1e1100 */
[----:B------:R-:W-:Y:S02]  /*0310*/  PRMT R15, R24, 0x3340, R15 ;  /* 0x00003340180f7816 */ /* 0x000fe4000000000f */
[----:B------:R-:W-:Y:S02]  /*0320*/  PRMT R24, R11, 0x3340, R10 ;  /* 0x000033400b187816 */ /* 0x000fe4000000000a */
[----:B------:R-:W5:Y:S04]  /*0330*/  LDG.E.U8 R10, desc[UR4][R4.64+0x340] ;  /* 0x00034004040a7981 */ /* 0x000f68000c1e1100 */
[----:B------:R-:W5:Y:S01]  /*0340*/  LDG.E.U8 R11, desc[UR4][R4.64+0x300] ;  /* 0x00030004040b7981 */ /* 0x000f62000c1e1100 */
[----:B------:R-:W-:-:S02]  /*0350*/  PRMT R25, R26, 0x5410, R25 ;  /* 0x000054101a197816 */ /* 0x000fc40000000019 */
[----:B------:R-:W-:Y:S02]  /*0360*/  PRMT R26, R7, 0x3340, R6 ;  /* 0x00003340071a7816 */ /* 0x000fe40000000006 */
[----:B------:R-:W-:Y:S01]  /*0370*/  PRMT R24, R24, 0x5410, R15 ;  /* 0x0000541018187816 */ /* 0x000fe2000000000f */
[----:B------:R-:W-:Y:S01]  /*0380*/  IDP.4A.S8.S8 R25, R14, R25, RZ ;  /* 0x000000190e197226 */ /* 0x000fe200000006ff */
[----:B------:R-:W5:Y:S01]  /*0390*/  LDG.E.U8 R6, desc[UR4][R4.64+0x3c0] ;  /* 0x0003c00404067981 */ /* 0x000f62000c1e1100 */
[----:B------:R-:W-:-:S03]  /*03a0*/  PRMT R13, R12, 0x3340, R13 ;  /* 0x000033400c0d7816 */ /* 0x000fc6000000000d */
[----:B------:R-:W5:Y:S01]  /*03b0*/  LDG.E.U8 R7, desc[UR4][R4.64+0x380] ;  /* 0x0003800404077981 */ /* 0x000f62000c1e1100 */
[----:B------:R-:W-:-:S03]  /*03c0*/  PRMT R26, R13, 0x5410, R26 ;  /* 0x000054100d1a7816 */ /* 0x000fc6000000001a */
[----:B------:R-:W5:Y:S04]  /*03d0*/  LDG.E.U8 R12, desc[UR4][R2.64+0xf] ;  /* 0x00000f04020c7981 */ /* 0x000f68000c1e1100 */
[----:B------:R-:W5:Y:S04]  /*03e0*/  LDG.E.U8 R13, desc[UR4][R2.64+0xe] ;  /* 0x00000e04020d7981 */ /* 0x000f68000c1e1100 */
[----:B------:R-:W5:Y:S04]  /*03f0*/  LDG.E.U8 R14, desc[UR4][R2.64+0xd] ;  /* 0x00000d04020e7981 */ /* 0x000f68000c1e1100 */
[----:B------:R-:W5:Y:S01]  /*0400*/  LDG.E.U8 R15, desc[UR4][R2.64+0xc] ;  /* 0x00000c04020f7981 */ /* 0x000f62000c1e1100 */
[----:B--2---:R-:W-:-:S03]  /*0410*/  PRMT R16, R17, 0x3340, R16 ;  /* 0x0000334011107816 */ /* 0x004fc60000000010 */
[----:B------:R-:W2:Y:S01]  /*0420*/  LDG.E.U8 R17, desc[UR4][R4.64+0x440] ;  /* 0x0004400404117981 */ /* 0x000ea2000c1e1100 */
[----:B---3--:R-:W-:Y:S02]  /*0430*/  PRMT R19, R19, 0x3340, R18 ;  /* 0x0000334013137816 */ /* 0x008fe40000000012 */
[----:B------:R-:W-:Y:S02]  /*0440*/  PRMT R18, R23, 0x3340, R22 ;  /* 0x0000334017127816 */ /* 0x000fe40000000016 */
[----:B------:R-:W-:Y:S01]  /*0450*/  PRMT R22, R19, 0x5410, R16 ;  /* 0x0000541013167816 */ /* 0x000fe20000000010 */
[----:B------:R-:W-:Y:S01]  /*0460*/  IDP.4A.S8.S8 R19, R24, R26, R25 ;  /* 0x0000001a18137226 */ /* 0x000fe20000000619 */
[----:B------:R-:W3:Y:S04]  /*0470*/  LDG.E.U8 R16, desc[UR4][R2.64+0x11] ;  /* 0x0000110402107981 */ /* 0x000ee8000c1e1100 */
[----:B------:R-:W2:Y:S01]  /*0480*/  LDG.E.U8 R24, desc[UR4][R4.64+0x400] ;  /* 0x0004000404187981 */ /* 0x000ea2000c1e1100 */
[----:B----4-:R-:W-:-:S03]  /*0490*/  PRMT R21, R21, 0x3340, R20 ;  /* 0x0000334015157816 */ /* 0x010fc60000000014 */
[----:B------:R-:W4:Y:S01]  /*04a0*/  LDG.E.U8 R20, desc[UR4][R2.64+0x13] ;  /* 0x0000130402147981 */ /* 0x000f22000c1e1100 */
[----:B------:R-:W-:-:S03]  /*04b0*/  PRMT R21, R18, 0x5410, R21 ;  /* 0x0000541012157816 */ /* 0x000fc60000000015 */
[----:B------:R-:W3:Y:S04]  /*04c0*/  LDG.E.U8 R18, desc[UR4][R4.64+0x4c0] ;  /* 0x0004c00404127981 */ /* 0x000ee8000c1e1100 */
[----:B------:R-:W4:Y:S04]  /*04d0*/  LDG.E.U8 R25, desc[UR4][R2.64+0x12] ;  /* 0x0000120402197981 */ /* 0x000f28000c1e1100 */
[----:B------:R-:W4:Y:S01]  /*04e0*/  LDG.E.U8 R23, desc[UR4][R2.64+0x10] ;  /* 0x0000100402177981 */ /* 0x000f22000c1e1100 */
[----:B-----5:R-:W-:-:S03]  /*04f0*/  PRMT R29, R11, 0x3340, R10 ;  /* 0x000033400b1d7816 */ /* 0x020fc6000000000a */
[----:B------:R-:W5:Y:S04]  /*0500*/  LDG.E.U8 R10, desc[UR4][R4.64+0x5c0] ;  /* 0x0005c004040a7981 */ /* 0x000f68000c1e1100 */
[----:B------:R-:W5:Y:S01]  /*0510*/  LDG.E.U8 R11, desc[UR4][R4.64+0x580] ;  /* 0x00058004040b7981 */ /* 0x000f62000c1e1100 */
[----:B------:R-:W-:-:S03]  /*0520*/  PRMT R26, R7, 0x3340, R6 ;  /* 0x00003340071a7816 */ /* 0x000fc60000000006 */
[----:B------:R-:W5:Y:S01]  /*0530*/  LDG.E.U8 R6, desc[UR4][R4.64+0x540] ;  /* 0x0005400404067981 */ /* 0x000f62000c1e1100 */
[----:B------:R-:W-:Y:S01]  /*0540*/  IDP.4A.S8.S8 R19, R22, R21, R19 ;  /* 0x0000001516137226 */ /* 0x000fe20000000613 */
[----:B------:R-:W-:Y:S02]  /*0550*/  PRMT R26, R29, 0x5410, R26 ;  /* 0x000054101d1a7816 */ /* 0x000fe4000000001a */
[----:B------:R-:W5:Y:S01]  /*0560*/  LDG.E.U8 R7, desc[UR4][R4.64+0x500] ;  /* 0x0005000404077981 */ /* 0x000f62000c1e1100 */
[----:B------:R-:W-:-:S03]  /*0570*/  PRMT R13, R13, 0x3340, R12 ;  /* 0x000033400d0d7816 */ /* 0x000fc6000000000c */
[----:B------:R-:W5:Y:S04]  /*0580*/  LDG.E.U8 R22, desc[UR4][R2.64+0x17] ;  /* 0x0000170402167981 */ /* 0x000f68000c1e1100 */
[----:B------:R-:W5:Y:S01]  /*0590*/  LDG.E.U8 R12, desc[UR4][R2.64+0x19] ;  /* 0x00001904020c7981 */ /* 0x000f62000c1e1100 */
[----:B------:R-:W-:-:S03]  /*05a0*/  PRMT R14, R15, 0x3340, R14 ;  /* 0x000033400f0e7816 */ /* 0x000fc6000000000e */
[----:B------:R-:W5:Y:S01]  /*05b0*/  LDG.E.U8 R15, desc[UR4][R2.64+0x14] ;  /* 0x00001404020f7981 */ /* 0x000f62000c1e1100 */
[----:B------:R-:W-:-:S03]  /*05c0*/  PRMT R13, R14, 0x5410, R13 ;  /* 0x000054100e0d7816 */ /* 0x000fc6000000000d */
[----:B------:R-:W5:Y:S02]  /*05d0*/  LDG.E.U8 R14, desc[UR4][R4.64+0x640] ;  /* 0x00064004040e7981 */ /* 0x000f64000c1e1100 */
[----:B------:R-:W-:Y:S02]  /*05e0*/  IDP.4A.S8.S8 R13, R26, R13, R19 ;  /* 0x0000000d1a0d7226 */ /* 0x000fe40000000613 */
[----:B------:R-:W5:Y:S04]  /*05f0*/  LDG.E.U8 R21, desc[UR4][R2.64+0x18] ;  /* 0x0000180402157981 */ /* 0x000f68000c1e1100 */
[----:B------:R-:W5:Y:S04]  /*0600*/  LDG.E.U8 R19, desc[UR4][R4.64+0x6c0] ;  /* 0x0006c00404137981 */ /* 0x000f68000c1e1100 */
[----:B------:R-:W5:Y:S04]  /*0610*/  LDG.E.U8 R29, desc[UR4][R2.64+0x1e] ;  /* 0x00001e04021d7981 */ /* 0x000f68000c1e1100 */
[----:B------:R-:W5:Y:S01]  /*0620*/  LDG.E.U8 R26, desc[UR4][R2.64+0x1d] ;  /* 0x00001d04021a7981 */ /* 0x000f62000c1e1100 */
[----:B--2---:R-:W-:-:S03]  /*0630*/  PRMT R17, R24, 0x3340, R17 ;  /* 0x0000334018117816 */ /* 0x004fc60000000011 */
[----:B------:R-:W2:Y:S01]  /*0640*/  LDG.E.U8 R24, desc[UR4][R4.64+0x700] ;  /* 0x0007000404187981 */ /* 0x000ea2000c1e1100 */
[----:B---3--:R-:W-:-:S03]  /*0650*/  PRMT R18, R27, 0x3340, R18 ;  /* 0x000033401b127816 */ /* 0x008fc60000000012 */
[----:B------:R-:W3:Y:S01]  /*0660*/  LDG.E.U8 R27, desc[UR4][R2.64+0x16] ;  /* 0x00001604021b7981 */ /* 0x000ee2000c1e1100 */
[----:B----4-:R-:W-:Y:S02]  /*0670*/  PRMT R20, R25, 0x3340, R20 ;  /* 0x0000334019147816 */ /* 0x010fe40000000014 */
[----:B------:R-:W-:Y:S01]  /*0680*/  PRMT R23, R23, 0x3340, R16 ;  /* 0x0000334017177816 */ /* 0x000fe20000000010 */
[----:B------:R-:W4:Y:S01]  /*0690*/  LDG.E.U8 R25, desc[UR4][R4.64+0x600] ;  /* 0x0006000404197981 */ /* 0x000f22000c1e1100 */
[----:B------:R-:W-:Y:S02]  /*06a0*/  PRMT R18, R17, 0x5410, R18 ;  /* 0x0000541011127816 */ /* 0x000fe40000000012 */
[----:B------:R-:W-:Y:S01]  /*06b0*/  PRMT R20, R23, 0x5410, R20 ;  /* 0x0000541017147816 */ /* 0x000fe20000000014 */
[----:B------:R-:W2:Y:S01]  /*06c0*/  LDG.E.U8 R16, desc[UR4][R4.64+0x780] ;  /* 0x0007800404107981 */ /* 0x000ea2000c1e1100 */
[----:B-----5:R-:W-:-:S03]  /*06d0*/  PRMT R17, R11, 0x3340, R10 ;  /* 0x000033400b117816 */ /* 0x020fc6000000000a */
[----:B------:R-:W5:Y:S01]  /*06e0*/  LDG.E.U8 R23, desc[UR4][R2.64+0x1a] ;  /* 0x00001a0402177981 */ /* 0x000f62000c1e1100 */
[----:B------:R-:W-:-:S03]  /*06f0*/  IDP.4A.S8.S8 R8, R18, R20, R13 ;  /* 0x0000001412087226 */ /* 0x000fc6000000060d */
[----:B------:R-:W2:Y:S04]  /*0700*/  LDG.E.U8 R10, desc[UR4][R2.64+0x15] ;  /* 0x00001504020a7981 */ /* 0x000ea8000c1e1100 */
[----:B------:R-:W5:Y:S04]  /*0710*/  LDG.E.U8 R20, desc[UR4][R4.64+0x680] ;  /* 0x0006800404147981 */ /* 0x000f68000c1e1100 */
[----:B------:R-:W5:Y:S04]  /*0720*/  LDG.E.U8 R18, desc[UR4][R2.64+0x1b] ;  /* 0x00001b0402127981 */ /* 0x000f68000c1e1100 */
[----:B------:R-:W5:Y:S04]  /*0730*/  LDG.E.U8 R13, desc[UR4][R4.64+0x7c0] ;  /* 0x0007c004040d7981 */ /* 0x000f68000c1e1100 */
[----:B------:R0:W5:Y:S04]  /*0740*/  LDG.E.U8 R11, desc[UR4][R4.64+0x740] ;  /* 0x00074004040b7981 */ /* 0x000168000c1e1100 */
[----:B------:R-:W5:Y:S01]  /*0750*/  LDG.E.U8 R5, desc[UR4][R2.64+0x1c] ;  /* 0x00001c0402057981 */ /* 0x000f62000c1e1100 */
[----:B0-----:R-:W-:-:S02]  /*0760*/  PRMT R4, R7, 0x3340, R6 ;  /* 0x0000334007047816 */ /* 0x001fc40000000006 */
[----:B------:R-:W0:Y:S01]  /*0770*/  LDC.64 R6, c[0x0][0x390] ;  /* 0x0000e400ff067b82 */ /* 0x000e220000000a00 */
[----:B------:R-:W-:Y:S02]  /*0780*/  PRMT R21, R21, 0x3340, R12 ;  /* 0x0000334015157816 */ /* 0x000fe4000000000c */
[----:B------:R-:W-:Y:S02]  /*0790*/  PRMT R17, R4, 0x5410, R17 ;  /* 0x0000541004117816 */ /* 0x000fe40000000011 */
[----:B------:R-:W-:Y:S01]  /*07a0*/  PRMT R28, R29, 0x3340, R28 ;  /* 0x000033401d1c7816 */ /* 0x000fe2000000001c */
[----:B------:R-:W-:-:S04]  /*07b0*/  IMAD.IADD R9, R0, 0x1, R9 ;  /* 0x0000000100097824 */ /* 0x000fc800078e0209 */
[----:B0-----:R-:W-:Y:S01]  /*07c0*/  IMAD.WIDE R6, R9, 0x4, R6 ;  /* 0x0000000409067825 */ /* 0x001fe200078e0206 */
[----:B---3--:R-:W-:Y:S02]  /*07d0*/  PRMT R22, R27, 0x3340, R22 ;  /* 0x000033401b167816 */ /* 0x008fe40000000016 */
[----:B----4-:R-:W-:Y:S02]  /*07e0*/  PRMT R14, R25, 0x3340, R14 ;  /* 0x00003340190e7816 */ /* 0x010fe4000000000e */
[----:B--2---:R-:W-:Y:S02]  /*07f0*/  PRMT R15, R15, 0x3340, R10 ;  /* 0x000033400f0f7816 */ /* 0x004fe4000000000a */
[----:B-----5:R-:W-:Y:S02]  /*0800*/  PRMT R19, R20, 0x3340, R19 ;  /* 0x0000334014137816 */ /* 0x020fe40000000013 */
[----:B------:R-:W-:Y:S02]  /*0810*/  PRMT R15, R15, 0x5410, R22 ;  /* 0x000054100f0f7816 */ /* 0x000fe40000000016 */
[----:B------:R-:W-:-:S02]  /*0820*/  PRMT R18, R23, 0x3340, R18 ;  /* 0x0000334017127816 */ /* 0x000fc40000000012 */
[----:B------:R-:W-:Y:S01]  /*0830*/  PRMT R19, R14, 0x5410, R19 ;  /* 0x000054100e137816 */ /* 0x000fe20000000013 */
[----:B------:R-:W-:Y:S01]  /*0840*/  IDP.4A.S8.S8 R8, R17, R15, R8 ;  /* 0x0000000f11087226 */ /* 0x000fe20000000608 */
[----:B------:R-:W-:Y:S02]  /*0850*/  PRMT R18, R21, 0x5410, R18 ;  /* 0x0000541015127816 */ /* 0x000fe40000000012 */
[----:B------:R-:W-:Y:S02]  /*0860*/  PRMT R13, R16, 0x3340, R13 ;  /* 0x00003340100d7816 */ /* 0x000fe4000000000d */
[----:B------:R-:W-:Y:S01]  /*0870*/  PRMT R24, R24, 0x3340, R11 ;  /* 0x0000334018187816 */ /* 0x000fe2000000000b */
[----:B------:R-:W-:-:S03]  /*0880*/  IDP.4A.S8.S8 R8, R19, R18, R8 ;  /* 0x0000001213087226 */ /* 0x000fc60000000608 */
[----:B------:R-:W-:Y:S02]  /*0890*/  PRMT R13, R24, 0x5410, R13 ;  /* 0x00005410180d7816 */ /* 0x000fe4000000000d */
[----:B------:R-:W-:-:S04]  /*08a0*/  PRMT R5, R5, 0x3340, R26 ;  /* 0x0000334005057816 */ /* 0x000fc8000000001a */
[----:B------:R-:W-:-:S05]  /*08b0*/  PRMT R5, R5, 0x5410, R28 ;  /* 0x0000541005057816 */ /* 0x000fca000000001c */
[----:B------:R-:W-:-:S05]  /*08c0*/  IDP.4A.S8.S8 R5, R13, R5, R8 ;  /* 0x000000050d057226 */ /* 0x000fca0000000608 */
[----:B------:R-:W-:Y:S01]  /*08d0*/  STG.E desc[UR4][R6.64], R5 ;  /* 0x0000000506007986 */ /* 0x000fe2000c101904 */
[----:B------:R-:W-:Y:S05]  /*08e0*/  EXIT ;  /* 0x000000000000794d */ /* 0x000fea0003800000 */
.L_x_5:
        /* <DEDUP_REMOVED lines=9> */
.L_x_8:


//--------------------- .nv.global.init           --------------------------
	.section	.nv.global.init,"aw",@progbits
.nv.global.init:
	.type		$str$2,@object
	.size		$str$2,($str$1 - $str$2)
$str$2:
        /*0000*/ 	.byte	0x48, 0x65, 0x6c, 0x6c, 0x6f, 0x20, 0x66, 0x72, 0x6f, 0x6d, 0x20, 0x74, 0x68, 0x72, 0x65, 0x61
        /*0010*/ 	.byte	0x64, 0x20, 0x25, 0x64, 0x21, 0x0a, 0x00
	.type		$str$1,@object
	.size		$str$1,($str - $str$1)
$str$1:
        /*0017*/ 	.byte	0x47, 0x72, 0x69, 0x64, 0x20, 0x73, 0x69, 0x7a, 0x65, 0x3a, 0x20, 0x25, 0x64, 0x20, 0x78, 0x20
        /*0027*/ 	.byte	0x25, 0x64, 0x20, 0x78, 0x20, 0x25, 0x64, 0x0a, 0x00
	.type		$str,@object
	.size		$str,(.L_0 - $str)
$str:
        /*0030*/ 	.byte	0x42, 0x6c, 0x6f, 0x63, 0x6b, 0x20, 0x73, 0x69, 0x7a, 0x65, 0x3a, 0x20, 0x25, 0x64, 0x20, 0x78
        /*0040*/ 	.byte	0x20, 0x25, 0x64, 0x20, 0x78, 0x20, 0x25, 0x64, 0x0a, 0x00
.L_0:


//--------------------- .nv.shared.reserved.0     --------------------------
	.section	.nv.shared.reserved.0,"aw",@nobits
	.weak		__nv_reservedSMEM_offset_0_alias
	.size		__nv_reservedSMEM_offset_0_alias, 0, 64
	.other		__nv_reservedSMEM_offset_0_alias,@"STO_CUDA_RESERVED_SHARED STV_DEFAULT"
__nv_reservedSMEM_offset_0_alias:
	.zero		0
	.zero		64


//--------------------- .nv.constant0._Z12print_kernelv --------------------------
	.section	.nv.constant0._Z12print_kernelv,"a",@progbits
	.sectionflags	@""
	.align	4
.nv.constant0._Z12print_kernelv:
	.zero		896


//--------------------- .nv.constant0._Z13kernelExamplev --------------------------
	.section	.nv.constant0._Z13kernelExamplev,"a",@progbits
	.sectionflags	@""
	.align	4
.nv.constant0._Z13kernelExamplev:
	.zero		896


//--------------------- .nv.constant0._Z14LuTccNonSparsePaS_Pi --------------------------
	.section	.nv.constant0._Z14LuTccNonSparsePaS_Pi,"a",@progbits
	.sectionflags	@""
	.align	4
.nv.constant0._Z14LuTccNonSparsePaS_Pi:
	.zero		920


//--------------------- SYMBOLS --------------------------

	.type		.nv.reservedSmem.offset0,@object
	.size		.nv.reservedSmem.offset0,0x4
	.type		vprintf,@function
